	.headerflags	@"EF_CUDA_TEXMODE_UNIFIED EF_CUDA_64BIT_ADDRESS EF_CUDA_ACCELERATORS EF_CUDA_SM90 EF_CUDA_VIRTUAL_SM(EF_CUDA_SM90)"
	.elftype	@"ET_EXEC"


//--------------------- .nv.info                  --------------------------
	.section	.nv.info,"",@"SHT_CUDA_INFO"
	.align	4


	//----- nvinfo : EIATTR_REGCOUNT
	.align		4
        /*0000*/ 	.byte	0x04, 0x2f
        /*0002*/ 	.short	(.L_1 - .L_0)
	.align		4
.L_0:
        /*0004*/ 	.word	index@(triton_poi_fused_14)
        /*0008*/ 	.word	0x0000001f


	//----- nvinfo : EIATTR_MIN_STACK_SIZE
	.align		4
.L_1:
        /*000c*/ 	.byte	0x04, 0x12
        /*000e*/ 	.short	(.L_3 - .L_2)
	.align		4
.L_2:
        /*0010*/ 	.word	index@(triton_poi_fused_14)
        /*0014*/ 	.word	0x00000000


	//----- nvinfo : EIATTR_FRAME_SIZE
	.align		4
.L_3:
        /*0018*/ 	.byte	0x04, 0x11
        /*001a*/ 	.short	(.L_5 - .L_4)
	.align		4
.L_4:
        /*001c*/ 	.word	index@(triton_poi_fused_14)
        /*0020*/ 	.word	0x00000000


	//----- nvinfo : EIATTR_MIN_STACK_SIZE
	.align		4
.L_5:
        /*0024*/ 	.byte	0x04, 0x12
        /*0026*/ 	.short	(.L_7 - .L_6)
	.align		4
.L_6:
        /*0028*/ 	.word	index@(triton_poi_fused_14)
        /*002c*/ 	.word	0x00000000
.L_7:


//--------------------- .nv.info.triton_poi_fused_14 --------------------------
	.section	.nv.info.triton_poi_fused_14,"",@"SHT_CUDA_INFO"
	.sectionflags	@""
	.align	4


	//----- nvinfo : EIATTR_CUDA_API_VERSION
	.align		4
        /*0000*/ 	.byte	0x04, 0x37
        /*0002*/ 	.short	(.L_9 - .L_8)
.L_8:
        /*0004*/ 	.word	0x0000007c


	//----- nvinfo : EIATTR_KPARAM_INFO
	.align		4
.L_9:
        /*0008*/ 	.byte	0x04, 0x17
        /*000a*/ 	.short	(.L_11 - .L_10)
.L_10:
        /*000c*/ 	.word	0x00000000
        /*0010*/ 	.short	0x0003
        /*0012*/ 	.short	0x0014
        /*0014*/ 	.byte	0x00, 0xf0, 0x11, 0x00


	//----- nvinfo : EIATTR_KPARAM_INFO
	.align		4
.L_11:
        /*0018*/ 	.byte	0x04, 0x17
        /*001a*/ 	.short	(.L_13 - .L_12)
.L_12:
        /*001c*/ 	.word	0x00000000
        /*0020*/ 	.short	0x0002
        /*0022*/ 	.short	0x0010
        /*0024*/ 	.byte	0x00, 0xf0, 0x11, 0x00


	//----- nvinfo : EIATTR_KPARAM_INFO
	.align		4
.L_13:
        /*0028*/ 	.byte	0x04, 0x17
        /*002a*/ 	.short	(.L_15 - .L_14)
.L_14:
        /*002c*/ 	.word	0x00000000
        /*0030*/ 	.short	0x0001
        /*0032*/ 	.short	0x0008
        /*0034*/ 	.byte	0x00, 0xf4, 0x21, 0x00


	//----- nvinfo : EIATTR_KPARAM_INFO
	.align		4
.L_15:
        /*0038*/ 	.byte	0x04, 0x17
        /*003a*/ 	.short	(.L_17 - .L_16)
.L_16:
        /*003c*/ 	.word	0x00000000
        /*0040*/ 	.short	0x0000
        /*0042*/ 	.short	0x0000
        /*0044*/ 	.byte	0x00, 0xf4, 0x21, 0x00


	//----- nvinfo : EIATTR_SPARSE_MMA_MASK
	.align		4
.L_17:
        /*0048*/ 	.byte	0x03, 0x50
        /*004a*/ 	.short	0x0000


	//----- nvinfo : EIATTR_MAXREG_COUNT
	.align		4
        /*004c*/ 	.byte	0x03, 0x1b
        /*004e*/ 	.short	0x00ff


	//----- nvinfo : EIATTR_EXIT_INSTR_OFFSETS
	.align		4
        /*0050*/ 	.byte	0x04, 0x1c
        /*0052*/ 	.short	(.L_19 - .L_18)


	//   ....[0]....
.L_18:
        /*0054*/ 	.word	0x00000590


	//   ....[1]....
        /*0058*/ 	.word	0x000005e0


	//----- nvinfo : EIATTR_REQNTID
	.align		4
.L_19:
        /*005c*/ 	.byte	0x04, 0x10
        /*005e*/ 	.short	(.L_21 - .L_20)
.L_20:
        /*0060*/ 	.word	0x00000080
        /*0064*/ 	.word	0x00000001
        /*0068*/ 	.word	0x00000001


	//----- nvinfo : EIATTR_CBANK_PARAM_SIZE
	.align		4
.L_21:
        /*006c*/ 	.byte	0x03, 0x19
        /*006e*/ 	.short	0x0018


	//----- nvinfo : EIATTR_PARAM_CBANK
	.align		4
        /*0070*/ 	.byte	0x04, 0x0a
        /*0072*/ 	.short	(.L_23 - .L_22)
	.align		4
.L_22:
        /*0074*/ 	.word	index@(.nv.constant0.triton_poi_fused_14)
        /*0078*/ 	.short	0x0210
        /*007a*/ 	.short	0x0018


	//----- nvinfo : EIATTR_SW_WAR
	.align		4
.L_23:
        /*007c*/ 	.byte	0x04, 0x36
        /*007e*/ 	.short	(.L_25 - .L_24)
.L_24:
        /*0080*/ 	.word	0x00000008
.L_25:


//--------------------- .nv.callgraph             --------------------------
	.section	.nv.callgraph,"",@"SHT_CUDA_CALLGRAPH"
	.align	4
	.sectionentsize	8
	.align		4
        /*0000*/ 	.word	0x00000000
	.align		4
        /*0004*/ 	.word	0xffffffff
	.align		4
        /*0008*/ 	.word	0x00000000
	.align		4
        /*000c*/ 	.word	0xfffffffe
	.align		4
        /*0010*/ 	.word	0x00000000
	.align		4
        /*0014*/ 	.word	0xfffffffd
	.align		4
        /*0018*/ 	.word	0x00000000
	.align		4
        /*001c*/ 	.word	0xfffffffc


//--------------------- .text.triton_poi_fused_14 --------------------------
	.section	.text.triton_poi_fused_14,"ax",@progbits
	.sectionflags	@"SHF_BARRIERS=1"
	.align	128
        .global         triton_poi_fused_14
        .type           triton_poi_fused_14,@function
        .size           triton_poi_fused_14,(.L_x_1 - triton_poi_fused_14)
        .other          triton_poi_fused_14,@"STO_CUDA_ENTRY STV_DEFAULT"
triton_poi_fused_14:
.text.triton_poi_fused_14:
[----:B------:R-:W0:Y:S01]  /*0000*/  LDC R1, c[0x0][0x28] ;  /* 0x00000a00ff017b82 */ /* 0x000e220000000800 */
[----:B------:R-:W1:Y:S07]  /*0010*/  S2R R21, SR_TID.X ;  /* 0x0000000000157919 */ /* 0x000e6e0000002100 */
[----:B------:R-:W2:Y:S01]  /*0020*/  LDC.64 R8, c[0x0][0x210] ;  /* 0x00008400ff087b82 */ /* 0x000ea20000000a00 */
[----:B------:R-:W-:Y:S01]  /*0030*/  IMAD.MOV.U32 R20, RZ, RZ, RZ ;  /* 0x000000ffff147224 */ /* 0x000fe200078e00ff */
[----:B------:R-:W-:Y:S01]  /*0040*/  ULDC.64 UR6, c[0x0][0x208] ;  /* 0x0000820000067ab9 */ /* 0x000fe20000000a00 */
[----:B------:R-:W3:Y:S01]  /*0050*/  S2R R0, SR_CTAID.X ;  /* 0x0000000000007919 */ /* 0x000ee20000002500 */
[----:B------:R-:W4:Y:S01]  /*0060*/  S2R R18, SR_CTAID.Y ;  /* 0x0000000000127919 */ /* 0x000f220000002600 */
[----:B------:R-:W-:Y:S01]  /*0070*/  IMAD.MOV.U32 R28, RZ, RZ, RZ ;  /* 0x000000ffff1c7224 */ /* 0x000fe200078e00ff */
[----:B-1----:R-:W-:Y:S01]  /*0080*/  SHF.R.U32.HI R19, RZ, 0x4, R21 ;  /* 0x00000004ff137819 */ /* 0x002fe20000011615 */
[----:B---3--:R-:W-:-:S03]  /*0090*/  IMAD.SHL.U32 R0, R0, 0x10, RZ ;  /* 0x0000001000007824 */ /* 0x008fc600078e00ff */
[----:B------:R-:W-:Y:S01]  /*00a0*/  SGXT.U32 R19, R19, 0x3 ;  /* 0x000000031313781a */ /* 0x000fe20000000000 */
[----:B----4-:R-:W-:Y:S01]  /*00b0*/  IMAD.SHL.U32 R18, R18, 0x40, RZ ;  /* 0x0000004012127824 */ /* 0x010fe200078e00ff */
[----:B------:R-:W-:-:S04]  /*00c0*/  LOP3.LUT R12, R0, 0xf, R21, 0xf8, !PT ;  /* 0x0000000f000c7812 */ /* 0x000fc800078ef815 */
[----:B------:R-:W-:Y:S02]  /*00d0*/  LOP3.LUT R3, R18, 0x8, R19, 0xfe, !PT ;  /* 0x0000000812037812 */ /* 0x000fe400078efe13 */
[----:B------:R-:W-:Y:S02]  /*00e0*/  LOP3.LUT R5, R18, 0x18, R19, 0xfe, !PT ;  /* 0x0000001812057812 */ /* 0x000fe400078efe13 */
[----:B------:R-:W-:Y:S01]  /*00f0*/  LOP3.LUT R2, R18, R19, RZ, 0xfc, !PT ;  /* 0x0000001312027212 */ /* 0x000fe200078efcff */
[--C-:B------:R-:W-:Y:S01]  /*0100*/  IMAD R3, R3, 0x9, R12.reuse ;  /* 0x0000000903037824 */ /* 0x100fe200078e020c */
[----:B------:R-:W-:Y:S01]  /*0110*/  LOP3.LUT R4, R18, 0x10, R19, 0xfe, !PT ;  /* 0x0000001012047812 */ /* 0x000fe200078efe13 */
        /* <DEDUP_REMOVED lines=9> */
[----:B------:R-:W-:Y:S01]  /*01b0*/  ISETP.GE.AND P0, PT, R12, 0x9, PT ;  /* 0x000000090c00780c */ /* 0x000fe20003f06270 */
[----:B------:R-:W-:-:S02]  /*01c0*/  IMAD R25, R10, 0x9, R12 ;  /* 0x000000090a197824 */ /* 0x000fc400078e020c */
[----:B------:R-:W-:Y:S02]  /*01d0*/  IMAD R27, R11, 0x9, R12 ;  /* 0x000000090b1b7824 */ /* 0x000fe400078e020c */
[----:B--2---:R-:W-:-:S04]  /*01e0*/  IMAD.WIDE R14, R3, 0x4, R8 ;  /* 0x00000004030e7825 */ /* 0x004fc800078e0208 */
[----:B------:R-:W-:-:S04]  /*01f0*/  IMAD.WIDE R10, R5, 0x4, R8 ;  /* 0x00000004050a7825 */ /* 0x000fc800078e0208 */
[----:B------:R-:W-:-:S04]  /*0200*/  IMAD.WIDE R16, R17, 0x4, R8 ;  /* 0x0000000411107825 */ /* 0x000fc800078e0208 */
[--C-:B------:R-:W-:Y:S01]  /*0210*/  IMAD.WIDE R12, R13, 0x4, R8.reuse ;  /* 0x000000040d0c7825 */ /* 0x100fe200078e0208 */
[----:B------:R-:W2:Y:S03]  /*0220*/  @!P0 LDG.E.EL R20, desc[UR6][R16.64] ;  /* 0x0000000610148981 */ /* 0x000ea6000c2e1900 */
[----:B------:R-:W-:Y:S01]  /*0230*/  IMAD.WIDE R4, R23, 0x4, R8 ;  /* 0x0000000417047825 */ /* 0x000fe200078e0208 */
[----:B------:R-:W-:-:S03]  /*0240*/  CS2R R22, SRZ ;  /* 0x0000000000167805 */ /* 0x000fc6000001ff00 */
[----:B------:R-:W-:-:S03]  /*0250*/  IMAD.WIDE R6, R7, 0x4, R8 ;  /* 0x0000000407067825 */ /* 0x000fc600078e0208 */
[----:B------:R1:W3:Y:S01]  /*0260*/  @!P0 LDG.E.EL R22, desc[UR6][R12.64] ;  /* 0x000000060c168981 */ /* 0x0002e2000c2e1900 */
[--C-:B------:R-:W-:Y:S01]  /*0270*/  IMAD.WIDE R2, R25, 0x4, R8.reuse ;  /* 0x0000000419027825 */ /* 0x100fe200078e0208 */
[----:B------:R-:W-:Y:S02]  /*0280*/  CS2R R24, SRZ ;  /* 0x0000000000187805 */ /* 0x000fe4000001ff00 */
[----:B------:R4:W5:Y:S01]  /*0290*/  @!P0 LDG.E.EL R23, desc[UR6][R10.64] ;  /* 0x000000060a178981 */ /* 0x000962000c2e1900 */
[----:B------:R-:W-:Y:S01]  /*02a0*/  IMAD.WIDE R8, R27, 0x4, R8 ;  /* 0x000000041b087825 */ /* 0x000fe200078e0208 */
[----:B------:R-:W-:Y:S02]  /*02b0*/  CS2R R26, SRZ ;  /* 0x00000000001a7805 */ /* 0x000fe4000001ff00 */
[----:B------:R-:W5:Y:S04]  /*02c0*/  @!P0 LDG.E.EL R24, desc[UR6][R14.64] ;  /* 0x000000060e188981 */ /* 0x000f68000c2e1900 */
[----:B------:R1:W5:Y:S04]  /*02d0*/  @!P0 LDG.E.EL R25, desc[UR6][R4.64] ;  /* 0x0000000604198981 */ /* 0x000368000c2e1900 */
[----:B------:R-:W5:Y:S04]  /*02e0*/  @!P0 LDG.E.EL R26, desc[UR6][R6.64] ;  /* 0x00000006061a8981 */ /* 0x000f68000c2e1900 */
[----:B------:R4:W5:Y:S04]  /*02f0*/  @!P0 LDG.E.EL R28, desc[UR6][R2.64] ;  /* 0x00000006021c8981 */ /* 0x000968000c2e1900 */
[----:B------:R4:W5:Y:S01]  /*0300*/  @!P0 LDG.E.EL R27, desc[UR6][R8.64] ;  /* 0x00000006081b8981 */ /* 0x000962000c2e1900 */
[----:B------:R-:W4:Y:S01]  /*0310*/  S2UR UR5, SR_CgaCtaId ;  /* 0x00000000000579c3 */ /* 0x000f220000008800 */
[----:B-1----:R-:W-:Y:S01]  /*0320*/  IMAD.SHL.U32 R12, R21, 0x40, RZ ;  /* 0x00000040150c7824 */ /* 0x002fe200078e00ff */
[----:B------:R-:W-:-:S04]  /*0330*/  UMOV UR4, 0x400 ;  /* 0x0000040000047882 */ /* 0x000fc80000000000 */
[----:B------:R-:W-:-:S04]  /*0340*/  LOP3.LUT R12, R12, 0x3c0, RZ, 0xc0, !PT ;  /* 0x000003c00c0c7812 */ /* 0x000fc800078ec0ff */
[----:B----4-:R-:W-:-:S04]  /*0350*/  LOP3.LUT R11, R12, R19, RZ, 0xfc, !PT ;  /* 0x000000130c0b7212 */ /* 0x010fc800078efcff */
[----:B------:R-:W-:Y:S01]  /*0360*/  LEA.HI R11, R12, R11, RZ, 0x1c ;  /* 0x0000000b0c0b7211 */ /* 0x000fe200078fe0ff */
[----:B0-----:R-:W-:-:S06]  /*0370*/  UPRMT UR4, UR5, 0x654, UR4 ;  /* 0x0000065405047896 */ /* 0x001fcc0008000004 */
[----:B------:R-:W-:Y:S02]  /*0380*/  LEA R11, R11, UR4, 0x2 ;  /* 0x000000040b0b7c11 */ /* 0x000fe4000f8e10ff */
[----:B------:R-:W-:Y:S01]  /*0390*/  SHF.R.U32.HI R4, RZ, 0x2, R21 ;  /* 0x00000002ff047819 */ /* 0x000fe20000011615 */
[----:B------:R-:W-:-:S03]  /*03a0*/  IMAD.SHL.U32 R21, R21, 0x4, RZ ;  /* 0x0000000415157824 */ /* 0x000fc600078e00ff */
[----:B------:R-:W-:Y:S02]  /*03b0*/  LOP3.LUT R3, R4, 0x1c, RZ, 0xc0, !PT ;  /* 0x0000001c04037812 */ /* 0x000fe400078ec0ff */
[----:B------:R-:W-:-:S05]  /*03c0*/  LOP3.LUT R8, R21, 0x1fc, RZ, 0xc0, !PT ;  /* 0x000001fc15087812 */ /* 0x000fca00078ec0ff */
[----:B------:R-:W-:-:S05]  /*03d0*/  IMAD.IADD R3, R8, 0x1, R3 ;  /* 0x0000000108037824 */ /* 0x000fca00078e0203 */
[----:B------:R-:W-:Y:S02]  /*03e0*/  LEA R4, R3, UR4, 0x2 ;  /* 0x0000000403047c11 */ /* 0x000fe4000f8e10ff */
[----:B------:R-:W0:Y:S01]  /*03f0*/  LDC.64 R2, c[0x0][0x218] ;  /* 0x00008600ff027b82 */ /* 0x000e220000000a00 */
[----:B------:R-:W-:Y:S02]  /*0400*/  LOP3.LUT R18, R18, 0x3c, R21, 0xf8, !PT ;  /* 0x0000003c12127812 */ /* 0x000fe400078ef815 */
[----:B------:R-:W-:Y:S02]  /*0410*/  LOP3.LUT R10, R8, 0x200, RZ, 0xfc, !PT ;  /* 0x00000200080a7812 */ /* 0x000fe400078efcff */
[----:B------:R-:W-:Y:S02]  /*0420*/  SHF.R.U32.HI R18, RZ, 0x2, R18 ;  /* 0x00000002ff127819 */ /* 0x000fe40000011612 */
[----:B------:R-:W-:Y:S02]  /*0430*/  LOP3.LUT R9, R0, R19, RZ, 0xfc, !PT ;  /* 0x0000001300097212 */ /* 0x000fe400078efcff */
[----:B------:R-:W-:-:S02]  /*0440*/  LOP3.LUT R0, R0, 0x8, R19, 0xfe, !PT ;  /* 0x0000000800007812 */ /* 0x000fc400078efe13 */
[----:B------:R-:W-:Y:S01]  /*0450*/  SHF.R.U32.HI R10, RZ, 0x4, R10 ;  /* 0x00000004ff0a7819 */ /* 0x000fe2000001160a */
[----:B------:R-:W-:Y:S01]  /*0460*/  IMAD R18, R18, 0x24, RZ ;  /* 0x0000002412127824 */ /* 0x000fe200078e02ff */
[C---:B------:R-:W-:Y:S02]  /*0470*/  ISETP.GE.AND P1, PT, R9.reuse, 0x9, PT ;  /* 0x000000090900780c */ /* 0x040fe40003f26270 */
[----:B------:R-:W-:Y:S01]  /*0480*/  ISETP.GE.AND P0, PT, R0, 0x9, PT ;  /* 0x000000090000780c */ /* 0x000fe20003f06270 */
[----:B------:R-:W-:Y:S01]  /*0490*/  IMAD R9, R9, 0x4, R18 ;  /* 0x0000000409097824 */ /* 0x000fe200078e0212 */
[----:B--2---:R-:W-:Y:S04]  /*04a0*/  STS [R11], R20 ;  /* 0x000000140b007388 */ /* 0x004fe80000000800 */
[----:B---3--:R-:W-:Y:S04]  /*04b0*/  STS [R11+0x40], R22 ;  /* 0x000040160b007388 */ /* 0x008fe80000000800 */
[----:B-----5:R-:W-:Y:S04]  /*04c0*/  STS [R11+0x60], R23 ;  /* 0x000060170b007388 */ /* 0x020fe80000000800 */
[----:B------:R-:W-:Y:S04]  /*04d0*/  STS [R11+0x20], R24 ;  /* 0x000020180b007388 */ /* 0x000fe80000000800 */
[----:B------:R-:W-:Y:S04]  /*04e0*/  STS [R11+0x80], R25 ;  /* 0x000080190b007388 */ /* 0x000fe80000000800 */
[----:B------:R-:W-:Y:S04]  /*04f0*/  STS [R11+0xa0], R26 ;  /* 0x0000a01a0b007388 */ /* 0x000fe80000000800 */
[----:B------:R-:W-:Y:S04]  /*0500*/  STS [R11+0xc0], R28 ;  /* 0x0000c01c0b007388 */ /* 0x000fe80000000800 */
[----:B------:R1:W-:Y:S01]  /*0510*/  STS [R11+0xe0], R27 ;  /* 0x0000e01b0b007388 */ /* 0x0003e20000000800 */
[----:B------:R-:W-:Y:S06]  /*0520*/  BAR.SYNC.DEFER_BLOCKING 0x0 ;  /* 0x0000000000007b1d */ /* 0x000fec0000010000 */
[----:B------:R-:W2:Y:S01]  /*0530*/  LDS.128 R4, [R4] ;  /* 0x0000000004047984 */ /* 0x000ea20000000c00 */
[----:B-1----:R-:W-:-:S05]  /*0540*/  LOP3.LUT R11, R10, 0x3c, RZ, 0xc0, !PT ;  /* 0x0000003c0a0b7812 */ /* 0x002fca00078ec0ff */
[----:B------:R-:W-:Y:S02]  /*0550*/  IMAD.IADD R11, R8, 0x1, R11 ;  /* 0x00000001080b7824 */ /* 0x000fe400078e020b */
[----:B0-----:R-:W-:-:S03]  /*0560*/  IMAD.WIDE R8, R9, 0x4, R2 ;  /* 0x0000000409087825 */ /* 0x001fc600078e0202 */
[----:B------:R-:W-:Y:S02]  /*0570*/  LEA R11, R11, UR4, 0x2 ;  /* 0x000000040b0b7c11 */ /* 0x000fe4000f8e10ff */
[----:B--2---:R0:W-:Y:S02]  /*0580*/  @!P1 STG.E.128 desc[UR6][R8.64], R4 ;  /* 0x0000000408009986 */ /* 0x0041e4000c101d06 */
[----:B0-----:R-:W-:Y:S05]  /*0590*/  @P0 EXIT ;  /* 0x000000000000094d */ /* 0x001fea0003800000 */
[----:B0-----:R-:W0:Y:S01]  /*05a0*/  LDS.128 R8, [R11+0x800] ;  /* 0x000800000b087984 */ /* 0x001e220000000c00 */
[----:B------:R-:W-:-:S04]  /*05b0*/  IMAD R5, R0, 0x4, R18 ;  /* 0x0000000400057824 */ /* 0x000fc800078e0212 */
[----:B------:R-:W-:-:S05]  /*05c0*/  IMAD.WIDE R2, R5, 0x4, R2 ;  /* 0x0000000405027825 */ /* 0x000fca00078e0202 */
[----:B0-----:R-:W-:Y:S01]  /*05d0*/  STG.E.128 desc[UR6][R2.64], R8 ;  /* 0x0000000802007986 */ /* 0x001fe2000c101d06 */
[----:B------:R-:W-:Y:S05]  /*05e0*/  EXIT ;  /* 0x000000000000794d */ /* 0x000fea0003800000 */
.L_x_0:
[----:B------:R-:W-:-:S00]  /*05f0*/  BRA `(.L_x_0) ;  /* 0xfffffffc00fc7947 */ /* 0x000fc0000383ffff */
[----:B------:R-:W-:-:S00]  /*0600*/  NOP ;  /* 0x0000000000007918 */ /* 0x000fc00000000000 */
[----:B------:R-:W-:-:S00]  /*0610*/  NOP ;  /* 0x0000000000007918 */ /* 0x000fc00000000000 */
[----:B------:R-:W-:-:S00]  /*0620*/  NOP ;  /* 0x0000000000007918 */ /* 0x000fc00000000000 */
[----:B------:R-:W-:-:S00]  /*0630*/  NOP ;  /* 0x0000000000007918 */ /* 0x000fc00000000000 */
[----:B------:R-:W-:-:S00]  /*0640*/  NOP ;  /* 0x0000000000007918 */ /* 0x000fc00000000000 */
[----:B------:R-:W-:-:S00]  /*0650*/  NOP ;  /* 0x0000000000007918 */ /* 0x000fc00000000000 */
[----:B------:R-:W-:-:S00]  /*0660*/  NOP ;  /* 0x0000000000007918 */ /* 0x000fc00000000000 */
[----:B------:R-:W-:-:S00]  /*0670*/  NOP ;  /* 0x0000000000007918 */ /* 0x000fc00000000000 */
.L_x_1:


//--------------------- .nv.shared.triton_poi_fused_14 --------------------------
	.section	.nv.shared.triton_poi_fused_14,"aw",@nobits
	.sectionflags	@""
	.align	16
	.zero		1024


//--------------------- .nv.constant0.triton_poi_fused_14 --------------------------
	.section	.nv.constant0.triton_poi_fused_14,"a",@progbits
	.sectionflags	@""
	.align	4
.nv.constant0.triton_poi_fused_14:
	.zero		552
